//
// Generated by NVIDIA NVVM Compiler
//
// Compiler Build ID: CL-36424714
// Cuda compilation tools, release 13.0, V13.0.88
// Based on NVVM 20.0.0
//

.version 9.0
.target sm_100
.address_size 64

	// .globl	_Z25gridStrideReductionAtomicILj256EEvPiS0_i
.extern .shared .align 16 .b8 subArr[];

.visible .entry _Z25gridStrideReductionAtomicILj256EEvPiS0_i(
	.param .u64 .ptr .align 1 _Z25gridStrideReductionAtomicILj256EEvPiS0_i_param_0,
	.param .u64 .ptr .align 1 _Z25gridStrideReductionAtomicILj256EEvPiS0_i_param_1,
	.param .u32 _Z25gridStrideReductionAtomicILj256EEvPiS0_i_param_2
)
{
	.reg .pred 	%p<8>;
	.reg .b32 	%r<56>;
	.reg .b64 	%rd<9>;

	ld.param.u64 	%rd3, [_Z25gridStrideReductionAtomicILj256EEvPiS0_i_param_0];
	ld.param.u64 	%rd2, [_Z25gridStrideReductionAtomicILj256EEvPiS0_i_param_1];
	ld.param.u32 	%r14, [_Z25gridStrideReductionAtomicILj256EEvPiS0_i_param_2];
	cvta.to.global.u64 	%rd1, %rd3;
	mov.u32 	%r1, %tid.x;
	mov.u32 	%r16, %ctaid.x;
	mov.u32 	%r2, %ntid.x;
	mul.lo.s32 	%r17, %r2, %r16;
	shl.b32 	%r18, %r17, 1;
	add.s32 	%r53, %r18, %r1;
	setp.ge.s32 	%p1, %r53, %r14;
	mov.b32 	%r52, 0;
	@%p1 bra 	$L__BB0_5;
	mov.u32 	%r20, %nctaid.x;
	mul.lo.s32 	%r21, %r20, %r2;
	shl.b32 	%r4, %r21, 1;
	mov.b32 	%r52, 0;
$L__BB0_2:
	mul.wide.s32 	%rd4, %r53, 4;
	add.s64 	%rd5, %rd1, %rd4;
	ld.global.u32 	%r22, [%rd5];
	add.s32 	%r52, %r22, %r52;
	add.s32 	%r8, %r53, 256;
	setp.ge.u32 	%p2, %r8, %r14;
	@%p2 bra 	$L__BB0_4;
	mul.wide.u32 	%rd6, %r8, 4;
	add.s64 	%rd7, %rd1, %rd6;
	ld.global.u32 	%r23, [%rd7];
	add.s32 	%r52, %r23, %r52;
$L__BB0_4:
	add.s32 	%r53, %r53, %r4;
	setp.lt.s32 	%p3, %r53, %r14;
	@%p3 bra 	$L__BB0_2;
$L__BB0_5:
	shl.b32 	%r24, %r1, 2;
	mov.u32 	%r25, subArr;
	add.s32 	%r13, %r25, %r24;
	st.shared.u32 	[%r13], %r52;
	bar.sync 	0;
	setp.gt.u32 	%p4, %r1, 127;
	@%p4 bra 	$L__BB0_7;
	ld.shared.u32 	%r26, [%r13+512];
	ld.shared.u32 	%r27, [%r13];
	add.s32 	%r28, %r27, %r26;
	st.shared.u32 	[%r13], %r28;
$L__BB0_7:
	bar.sync 	0;
	setp.gt.u32 	%p5, %r1, 63;
	@%p5 bra 	$L__BB0_9;
	ld.shared.u32 	%r29, [%r13+256];
	ld.shared.u32 	%r30, [%r13];
	add.s32 	%r31, %r30, %r29;
	st.shared.u32 	[%r13], %r31;
$L__BB0_9:
	bar.sync 	0;
	setp.gt.u32 	%p6, %r1, 31;
	@%p6 bra 	$L__BB0_12;
	ld.volatile.shared.u32 	%r32, [%r13+128];
	ld.volatile.shared.u32 	%r33, [%r13];
	add.s32 	%r34, %r33, %r32;
	st.volatile.shared.u32 	[%r13], %r34;
	ld.volatile.shared.u32 	%r35, [%r13+64];
	ld.volatile.shared.u32 	%r36, [%r13];
	add.s32 	%r37, %r36, %r35;
	st.volatile.shared.u32 	[%r13], %r37;
	ld.volatile.shared.u32 	%r38, [%r13+32];
	ld.volatile.shared.u32 	%r39, [%r13];
	add.s32 	%r40, %r39, %r38;
	st.volatile.shared.u32 	[%r13], %r40;
	ld.volatile.shared.u32 	%r41, [%r13+16];
	ld.volatile.shared.u32 	%r42, [%r13];
	add.s32 	%r43, %r42, %r41;
	st.volatile.shared.u32 	[%r13], %r43;
	ld.volatile.shared.u32 	%r44, [%r13+8];
	ld.volatile.shared.u32 	%r45, [%r13];
	add.s32 	%r46, %r45, %r44;
	st.volatile.shared.u32 	[%r13], %r46;
	ld.volatile.shared.u32 	%r47, [%r13+4];
	ld.volatile.shared.u32 	%r48, [%r13];
	add.s32 	%r49, %r48, %r47;
	st.volatile.shared.u32 	[%r13], %r49;
	setp.ne.s32 	%p7, %r1, 0;
	@%p7 bra 	$L__BB0_12;
	ld.shared.u32 	%r50, [subArr];
	cvta.to.global.u64 	%rd8, %rd2;
	atom.global.add.u32 	%r51, [%rd8], %r50;
$L__BB0_12:
	ret;

}


// ===== COMPILED SASS (sm_100) =====

	.target	sm_100

	.elftype	@"ET_EXEC"


//--------------------- .note.nv.tkinfo           --------------------------
	.section	.note.nv.tkinfo,"",@"SHT_NOTE"
	.sectionflags	@"SHF_NOTE_NV_TKINFO"
	.tkinfo
        /*0018*/ 	.word	0x00000002
        /*0030*/ 	.string	""
        /*0030*/ 	.string	"ptxas"
        /*0030*/ 	.string	"Cuda compilation tools, release 13.0, V13.0.88"
        /*0030*/ 	.string	"Build cuda_13.0.r13.0/compiler.36424714_0"
        /*0030*/ 	.string	"-arch sm_100 -m 64 "



//--------------------- .note.nv.cuinfo           --------------------------
	.section	.note.nv.cuinfo,"",@"SHT_NOTE"
	.sectionflags	@"SHF_NOTE_NV_CUINFO"
        /*0018*/ 	.short	0x0002
        /*001a*/ 	.short	0x0064
        /*001c*/ 	.short	0x0082
	.zero		2


//--------------------- .nv.info                  --------------------------
	.section	.nv.info,"",@"SHT_CUDA_INFO"
	.align	4


	//----- nvinfo : EIATTR_REGCOUNT
	.align		4
        /*0000*/ 	.byte	0x04, 0x2f
        /*0002*/ 	.short	(.L_1 - .L_0)
	.align		4
.L_0:
        /*0004*/ 	.word	index@(_Z25gridStrideReductionAtomicILj256EEvPiS0_i)
        /*0008*/ 	.word	0x0000000d


	//----- nvinfo : EIATTR_FRAME_SIZE
	.align		4
.L_1:
        /*000c*/ 	.byte	0x04, 0x11
        /*000e*/ 	.short	(.L_3 - .L_2)
	.align		4
.L_2:
        /*0010*/ 	.word	index@(_Z25gridStrideReductionAtomicILj256EEvPiS0_i)
        /*0014*/ 	.word	0x00000000


	//----- nvinfo : EIATTR_MIN_STACK_SIZE
	.align		4
.L_3:
        /*0018*/ 	.byte	0x04, 0x12
        /*001a*/ 	.short	(.L_5 - .L_4)
	.align		4
.L_4:
        /*001c*/ 	.word	index@(_Z25gridStrideReductionAtomicILj256EEvPiS0_i)
        /*0020*/ 	.word	0x00000000
.L_5:


//--------------------- .nv.compat                --------------------------
	.section	.nv.compat,"",@"SHT_CUDA_COMPAT_INFO"
	.align	4
        /*0000*/ 	.byte	0x02, 0x09, 0x00, 0x00, 0x02, 0x02, 0x01, 0x00, 0x02, 0x05, 0x05, 0x00, 0x03, 0x07, 0x01, 0x01
        /*0010*/ 	.byte	0x02, 0x03, 0x00, 0x00, 0x02, 0x06, 0x01, 0x00, 0x04, 0x0b, 0x08, 0x00, 0x09, 0x00, 0x00, 0x00
        /*0020*/ 	.byte	0x00, 0x00, 0x00, 0x00


//--------------------- .nv.info._Z25gridStrideReductionAtomicILj256EEvPiS0_i --------------------------
	.section	.nv.info._Z25gridStrideReductionAtomicILj256EEvPiS0_i,"",@"SHT_CUDA_INFO"
	.sectionflags	@""
	.align	4


	//----- nvinfo : EIATTR_CUDA_API_VERSION
	.align		4
        /*0000*/ 	.byte	0x04, 0x37
        /*0002*/ 	.short	(.L_7 - .L_6)
.L_6:
        /*0004*/ 	.word	0x00000082


	//----- nvinfo : EIATTR_KPARAM_INFO
	.align		4
.L_7:
        /*0008*/ 	.byte	0x04, 0x17
        /*000a*/ 	.short	(.L_9 - .L_8)
.L_8:
        /*000c*/ 	.word	0x00000000
        /*0010*/ 	.short	0x0002
        /*0012*/ 	.short	0x0010
        /*0014*/ 	.byte	0x00, 0xf0, 0x11, 0x00


	//----- nvinfo : EIATTR_KPARAM_INFO
	.align		4
.L_9:
        /*0018*/ 	.byte	0x04, 0x17
        /*001a*/ 	.short	(.L_11 - .L_10)
.L_10:
        /*001c*/ 	.word	0x00000000
        /*0020*/ 	.short	0x0001
        /*0022*/ 	.short	0x0008
        /*0024*/ 	.byte	0x00, 0xf5, 0x21, 0x00


	//----- nvinfo : EIATTR_KPARAM_INFO
	.align		4
.L_11:
        /*0028*/ 	.byte	0x04, 0x17
        /*002a*/ 	.short	(.L_13 - .L_12)
.L_12:
        /*002c*/ 	.word	0x00000000
        /*0030*/ 	.short	0x0000
        /*0032*/ 	.short	0x0000
        /*0034*/ 	.byte	0x00, 0xf5, 0x21, 0x00


	//----- nvinfo : EIATTR_SPARSE_MMA_MASK
	.align		4
.L_13:
        /*0038*/ 	.byte	0x03, 0x50
        /*003a*/ 	.short	0x0000


	//----- nvinfo : EIATTR_MAXREG_COUNT
	.align		4
        /*003c*/ 	.byte	0x03, 0x1b
        /*003e*/ 	.short	0x00ff


	//----- nvinfo : EIATTR_NUM_BARRIERS
	.align		4
        /*0040*/ 	.byte	0x02, 0x4c
        /*0042*/ 	.byte	0x01
	.zero		1


	//----- nvinfo : EIATTR_MERCURY_ISA_VERSION
	.align		4
        /*0044*/ 	.byte	0x03, 0x5f
        /*0046*/ 	.short	0x0101


	//----- nvinfo : EIATTR_VRC_CTA_INIT_COUNT
	.align		4
        /*0048*/ 	.byte	0x02, 0x4a
	.zero		1
	.zero		1


	//----- nvinfo : EIATTR_EXIT_INSTR_OFFSETS
	.align		4
        /*004c*/ 	.byte	0x04, 0x1c
        /*004e*/ 	.short	(.L_15 - .L_14)


	//   ....[0]....
.L_14:
        /*0050*/ 	.word	0x00000310


	//   ....[1]....
        /*0054*/ 	.word	0x000004b0


	//   ....[2]....
        /*0058*/ 	.word	0x000004f0


	//----- nvinfo : EIATTR_CRS_STACK_SIZE
	.align		4
.L_15:
        /*005c*/ 	.byte	0x04, 0x1e
        /*005e*/ 	.short	(.L_17 - .L_16)
.L_16:
        /*0060*/ 	.word	0x00000000


	//----- nvinfo : EIATTR_CBANK_PARAM_SIZE
	.align		4
.L_17:
        /*0064*/ 	.byte	0x03, 0x19
        /*0066*/ 	.short	0x0014


	//----- nvinfo : EIATTR_PARAM_CBANK
	.align		4
        /*0068*/ 	.byte	0x04, 0x0a
        /*006a*/ 	.short	(.L_19 - .L_18)
	.align		4
.L_18:
        /*006c*/ 	.word	index@(.nv.constant0._Z25gridStrideReductionAtomicILj256EEvPiS0_i)
        /*0070*/ 	.short	0x0380
        /*0072*/ 	.short	0x0014


	//----- nvinfo : EIATTR_SW_WAR
	.align		4
.L_19:
        /*0074*/ 	.byte	0x04, 0x36
        /*0076*/ 	.short	(.L_21 - .L_20)
.L_20:
        /*0078*/ 	.word	0x00000008
.L_21:


//--------------------- .nv.callgraph             --------------------------
	.section	.nv.callgraph,"",@"SHT_CUDA_CALLGRAPH"
	.align	4
	.sectionentsize	8
	.align		4
        /*0000*/ 	.word	0x00000000
	.align		4
        /*0004*/ 	.word	0xffffffff
	.align		4
        /*0008*/ 	.word	0x00000000
	.align		4
        /*000c*/ 	.word	0xfffffffe
	.align		4
        /*0010*/ 	.word	0x00000000
	.align		4
        /*0014*/ 	.word	0xfffffffd
	.align		4
        /*0018*/ 	.word	0x00000000
	.align		4
        /*001c*/ 	.word	0xfffffffc


//--------------------- .text._Z25gridStrideReductionAtomicILj256EEvPiS0_i --------------------------
	.section	.text._Z25gridStrideReductionAtomicILj256EEvPiS0_i,"ax",@progbits
	.align	128
        .global         _Z25gridStrideReductionAtomicILj256EEvPiS0_i
        .type           _Z25gridStrideReductionAtomicILj256EEvPiS0_i,@function
        .size           _Z25gridStrideReductionAtomicILj256EEvPiS0_i,(.L_x_4 - _Z25gridStrideReductionAtomicILj256EEvPiS0_i)
        .other          _Z25gridStrideReductionAtomicILj256EEvPiS0_i,@"STO_CUDA_ENTRY STV_DEFAULT"
_Z25gridStrideReductionAtomicILj256EEvPiS0_i:
.text._Z25gridStrideReductionAtomicILj256EEvPiS0_i:
[----:B------:R-:W-:Y:S01]  /*0000*/  LDC R1, c[0x0][0x37c] ;  /* 0x0000df00ff017b82 */ /* 0x000fe20000000800 */
[----:B------:R-:W0:Y:S07]  /*0010*/  S2R R0, SR_TID.X ;  /* 0x0000000000007919 */ /* 0x000e2e0000002100 */
[----:B------:R-:W1:Y:S01]  /*0020*/  S2UR UR4, SR_CTAID.X ;  /* 0x00000000000479c3 */ /* 0x000e620000002500 */
[----:B------:R-:W2:Y:S01]  /*0030*/  LDCU UR5, c[0x0][0x390] ;  /* 0x00007200ff0577ac */ /* 0x000ea20008000800 */
[----:B------:R-:W-:Y:S01]  /*0040*/  BSSY.RECONVERGENT B0, `(.L_x_0) ;  /* 0x0000019000007945 */ /* 0x000fe20003800200 */
[----:B------:R-:W-:Y:S01]  /*0050*/  IMAD.MOV.U32 R8, RZ, RZ, RZ ;  /* 0x000000ffff087224 */ /* 0x000fe200078e00ff */
[----:B------:R-:W3:Y:S04]  /*0060*/  LDCU.64 UR6, c[0x0][0x358] ;  /* 0x00006b00ff0677ac */ /* 0x000ee80008000a00 */
[----:B------:R-:W1:Y:S01]  /*0070*/  LDC R10, c[0x0][0x360] ;  /* 0x0000d800ff0a7b82 */ /* 0x000e620000000800 */
[----:B------:R-:W4:Y:S01]  /*0080*/  LDCU UR8, c[0x0][0x390] ;  /* 0x00007200ff0877ac */ /* 0x000f220008000800 */
[----:B-1----:R-:W-:-:S04]  /*0090*/  IMAD R3, R10, UR4, RZ ;  /* 0x000000040a037c24 */ /* 0x002fc8000f8e02ff */
[----:B0-----:R-:W-:-:S05]  /*00a0*/  IMAD R3, R3, 0x2, R0 ;  /* 0x0000000203037824 */ /* 0x001fca00078e0200 */
[----:B--2---:R-:W-:-:S13]  /*00b0*/  ISETP.GE.AND P0, PT, R3, UR5, PT ;  /* 0x0000000503007c0c */ /* 0x004fda000bf06270 */
[----:B---34-:R-:W-:Y:S05]  /*00c0*/  @P0 BRA `(.L_x_1) ;  /* 0x0000000000400947 */ /* 0x018fea0003800000 */
[----:B------:R-:W0:Y:S01]  /*00d0*/  LDC.64 R6, c[0x0][0x380] ;  /* 0x0000e000ff067b82 */ /* 0x000e220000000a00 */
[----:B------:R-:W1:Y:S01]  /*00e0*/  LDCU UR4, c[0x0][0x370] ;  /* 0x00006e00ff0477ac */ /* 0x000e620008000800 */
[----:B------:R-:W-:Y:S01]  /*00f0*/  MOV R9, R3 ;  /* 0x0000000300097202 */ /* 0x000fe20000000f00 */
[----:B------:R-:W-:Y:S02]  /*0100*/  IMAD.MOV.U32 R8, RZ, RZ, RZ ;  /* 0x000000ffff087224 */ /* 0x000fe400078e00ff */
[----:B-1----:R-:W-:-:S07]  /*0110*/  IMAD R10, R10, UR4, RZ ;  /* 0x000000040a0a7c24 */ /* 0x002fce000f8e02ff */
.L_x_2:
[C---:B------:R-:W-:Y:S02]  /*0120*/  VIADD R5, R9.reuse, 0x100 ;  /* 0x0000010009057836 */ /* 0x040fe40000000000 */
[----:B0-----:R-:W-:-:S03]  /*0130*/  IMAD.WIDE R2, R9, 0x4, R6 ;  /* 0x0000000409027825 */ /* 0x001fc600078e0206 */
[----:B------:R-:W-:-:S03]  /*0140*/  ISETP.GE.U32.AND P0, PT, R5, UR8, PT ;  /* 0x0000000805007c0c */ /* 0x000fc6000bf06070 */
[----:B------:R-:W2:Y:S10]  /*0150*/  LDG.E R3, desc[UR6][R2.64] ;  /* 0x0000000602037981 */ /* 0x000eb4000c1e1900 */
[----:B------:R-:W-:-:S06]  /*0160*/  @!P0 IMAD.WIDE.U32 R4, R5, 0x4, R6 ;  /* 0x0000000405048825 */ /* 0x000fcc00078e0006 */
[----:B------:R-:W3:Y:S01]  /*0170*/  @!P0 LDG.E R5, desc[UR6][R4.64] ;  /* 0x0000000604058981 */ /* 0x000ee2000c1e1900 */
[----:B------:R-:W-:-:S04]  /*0180*/  LEA R9, R10, R9, 0x1 ;  /* 0x000000090a097211 */ /* 0x000fc800078e08ff */
[----:B------:R-:W-:Y:S01]  /*0190*/  ISETP.GE.AND P1, PT, R9, UR8, PT ;  /* 0x0000000809007c0c */ /* 0x000fe2000bf26270 */
[----:B--2---:R-:W-:-:S05]  /*01a0*/  IMAD.IADD R8, R3, 0x1, R8 ;  /* 0x0000000103087824 */ /* 0x004fca00078e0208 */
[----:B---3--:R-:W-:-:S07]  /*01b0*/  @!P0 IADD3 R8, PT, PT, R8, R5, RZ ;  /* 0x0000000508088210 */ /* 0x008fce0007ffe0ff */
[----:B------:R-:W-:Y:S05]  /*01c0*/  @!P1 BRA `(.L_x_2) ;  /* 0xfffffffc00d49947 */ /* 0x000fea000383ffff */
.L_x_1:
[----:B------:R-:W-:Y:S05]  /*01d0*/  BSYNC.RECONVERGENT B0 ;  /* 0x0000000000007941 */ /* 0x000fea0003800200 */
.L_x_0:
[----:B------:R-:W0:Y:S01]  /*01e0*/  S2UR UR5, SR_CgaCtaId ;  /* 0x00000000000579c3 */ /* 0x000e220000008800 */
[----:B------:R-:W-:Y:S01]  /*01f0*/  UMOV UR4, 0x400 ;  /* 0x0000040000047882 */ /* 0x000fe20000000000 */
[C---:B------:R-:W-:Y:S02]  /*0200*/  ISETP.GT.U32.AND P1, PT, R0.reuse, 0x7f, PT ;  /* 0x0000007f0000780c */ /* 0x040fe40003f24070 */
[----:B------:R-:W-:Y:S01]  /*0210*/  ISETP.GT.U32.AND P0, PT, R0, 0x3f, PT ;  /* 0x0000003f0000780c */ /* 0x000fe20003f04070 */
[----:B0-----:R-:W-:-:S06]  /*0220*/  ULEA UR4, UR5, UR4, 0x18 ;  /* 0x0000000405047291 */ /* 0x001fcc000f8ec0ff */
[----:B------:R-:W-:-:S05]  /*0230*/  LEA R3, R0, UR4, 0x2 ;  /* 0x0000000400037c11 */ /* 0x000fca000f8e10ff */
[----:B------:R-:W-:Y:S01]  /*0240*/  STS [R3], R8 ;  /* 0x0000000803007388 */ /* 0x000fe20000000800 */
[----:B------:R-:W-:Y:S06]  /*0250*/  BAR.SYNC.DEFER_BLOCKING 0x0 ;  /* 0x0000000000007b1d */ /* 0x000fec0000010000 */
[----:B------:R-:W-:Y:S04]  /*0260*/  @!P1 LDS R2, [R3+0x200] ;  /* 0x0002000003029984 */ /* 0x000fe80000000800 */
[----:B------:R-:W0:Y:S02]  /*0270*/  @!P1 LDS R5, [R3] ;  /* 0x0000000003059984 */ /* 0x000e240000000800 */
[----:B0-----:R-:W-:-:S05]  /*0280*/  @!P1 IMAD.IADD R2, R2, 0x1, R5 ;  /* 0x0000000102029824 */ /* 0x001fca00078e0205 */
[----:B------:R-:W-:Y:S01]  /*0290*/  @!P1 STS [R3], R2 ;  /* 0x0000000203009388 */ /* 0x000fe20000000800 */
[----:B------:R-:W-:Y:S01]  /*02a0*/  BAR.SYNC.DEFER_BLOCKING 0x0 ;  /* 0x0000000000007b1d */ /* 0x000fe20000010000 */
[----:B------:R-:W-:-:S05]  /*02b0*/  ISETP.GT.U32.AND P1, PT, R0, 0x1f, PT ;  /* 0x0000001f0000780c */ /* 0x000fca0003f24070 */
[----:B------:R-:W-:Y:S04]  /*02c0*/  @!P0 LDS R4, [R3+0x100] ;  /* 0x0001000003048984 */ /* 0x000fe80000000800 */
[----:B------:R-:W0:Y:S02]  /*02d0*/  @!P0 LDS R5, [R3] ;  /* 0x0000000003058984 */ /* 0x000e240000000800 */
[----:B0-----:R-:W-:-:S05]  /*02e0*/  @!P0 IADD3 R4, PT, PT, R4, R5, RZ ;  /* 0x0000000504048210 */ /* 0x001fca0007ffe0ff */
[----:B------:R0:W-:Y:S01]  /*02f0*/  @!P0 STS [R3], R4 ;  /* 0x0000000403008388 */ /* 0x0001e20000000800 */
[----:B------:R-:W-:Y:S06]  /*0300*/  BAR.SYNC.DEFER_BLOCKING 0x0 ;  /* 0x0000000000007b1d */ /* 0x000fec0000010000 */
[----:B------:R-:W-:Y:S05]  /*0310*/  @P1 EXIT ;  /* 0x000000000000194d */ /* 0x000fea0003800000 */
[----:B------:R-:W-:Y:S01]  /*0320*/  LDS R2, [R3+0x80] ;  /* 0x0000800003027984 */ /* 0x000fe20000000800 */
[----:B------:R-:W-:-:S03]  /*0330*/  ISETP.NE.AND P0, PT, R0, RZ, PT ;  /* 0x000000ff0000720c */ /* 0x000fc60003f05270 */
[----:B------:R-:W1:Y:S02]  /*0340*/  LDS R5, [R3] ;  /* 0x0000000003057984 */ /* 0x000e640000000800 */
[----:B-1----:R-:W-:-:S05]  /*0350*/  IMAD.IADD R2, R2, 0x1, R5 ;  /* 0x0000000102027824 */ /* 0x002fca00078e0205 */
[----:B------:R-:W-:Y:S04]  /*0360*/  STS [R3], R2 ;  /* 0x0000000203007388 */ /* 0x000fe80000000800 */
[----:B0-----:R-:W-:Y:S04]  /*0370*/  LDS R4, [R3+0x40] ;  /* 0x0000400003047984 */ /* 0x001fe80000000800 */
[----:B------:R-:W0:Y:S02]  /*0380*/  LDS R5, [R3] ;  /* 0x0000000003057984 */ /* 0x000e240000000800 */
[----:B0-----:R-:W-:-:S05]  /*0390*/  IADD3 R4, PT, PT, R4, R5, RZ ;  /* 0x0000000504047210 */ /* 0x001fca0007ffe0ff */
[----:B------:R-:W-:Y:S04]  /*03a0*/  STS [R3], R4 ;  /* 0x0000000403007388 */ /* 0x000fe80000000800 */
[----:B------:R-:W-:Y:S04]  /*03b0*/  LDS R5, [R3+0x20] ;  /* 0x0000200003057984 */ /* 0x000fe80000000800 */
[----:B------:R-:W0:Y:S02]  /*03c0*/  LDS R6, [R3] ;  /* 0x0000000003067984 */ /* 0x000e240000000800 */
[----:B0-----:R-:W-:-:S05]  /*03d0*/  IMAD.IADD R6, R5, 0x1, R6 ;  /* 0x0000000105067824 */ /* 0x001fca00078e0206 */
[----:B------:R-:W-:Y:S04]  /*03e0*/  STS [R3], R6 ;  /* 0x0000000603007388 */ /* 0x000fe80000000800 */
[----:B------:R-:W-:Y:S04]  /*03f0*/  LDS R5, [R3+0x10] ;  /* 0x0000100003057984 */ /* 0x000fe80000000800 */
        /* <DEDUP_REMOVED lines=10> */
[----:B------:R0:W-:Y:S01]  /*04a0*/  STS [R3], R4 ;  /* 0x0000000403007388 */ /* 0x0001e20000000800 */
[----:B------:R-:W-:Y:S05]  /*04b0*/  @P0 EXIT ;  /* 0x000000000000094d */ /* 0x000fea0003800000 */
[----:B------:R-:W1:Y:S01]  /*04c0*/  LDS R5, [UR4] ;  /* 0x00000004ff057984 */ /* 0x000e620008000800 */
[----:B0-----:R-:W1:Y:S03]  /*04d0*/  LDC.64 R2, c[0x0][0x388] ;  /* 0x0000e200ff027b82 */ /* 0x001e660000000a00 */
[----:B-1----:R-:W-:Y:S01]  /*04e0*/  REDG.E.ADD.STRONG.GPU desc[UR6][R2.64], R5 ;  /* 0x000000050200798e */ /* 0x002fe2000c12e106 */
[----:B------:R-:W-:Y:S05]  /*04f0*/  EXIT ;  /* 0x000000000000794d */ /* 0x000fea0003800000 */
.L_x_3:
[----:B------:R-:W-:-:S00]  /*0500*/  BRA `(.L_x_3) ;  /* 0xfffffffc00fc7947 */ /* 0x000fc0000383ffff */
[----:B------:R-:W-:-:S00]  /*0510*/  NOP ;  /* 0x0000000000007918 */ /* 0x000fc00000000000 */
        /* <DEDUP_REMOVED lines=14> */
.L_x_4:


//--------------------- .nv.shared._Z25gridStrideReductionAtomicILj256EEvPiS0_i --------------------------
	.section	.nv.shared._Z25gridStrideReductionAtomicILj256EEvPiS0_i,"aw",@nobits
	.sectionflags	@""
	.align	16
	.zero		1024


//--------------------- .nv.shared.reserved.0     --------------------------
	.section	.nv.shared.reserved.0,"aw",@nobits
	.weak		__nv_reservedSMEM_offset_0_alias
	.size		__nv_reservedSMEM_offset_0_alias, 0, 64
	.other		__nv_reservedSMEM_offset_0_alias,@"STO_CUDA_RESERVED_SHARED STV_DEFAULT"
__nv_reservedSMEM_offset_0_alias:
	.zero		0
	.zero		64


//--------------------- .nv.constant0._Z25gridStrideReductionAtomicILj256EEvPiS0_i --------------------------
	.section	.nv.constant0._Z25gridStrideReductionAtomicILj256EEvPiS0_i,"a",@progbits
	.sectionflags	@""
	.align	4
.nv.constant0._Z25gridStrideReductionAtomicILj256EEvPiS0_i:
	.zero		916


//--------------------- SYMBOLS --------------------------

	.type		.nv.reservedSmem.offset0,@object
	.size		.nv.reservedSmem.offset0,0x4
	.type		.nv.reservedSmem.cap,@object
	.size		.nv.reservedSmem.cap,0x4
